//
// Generated by NVIDIA NVVM Compiler
//
// Compiler Build ID: CL-36424714
// Cuda compilation tools, release 13.0, V13.0.88
// Based on NVVM 20.0.0
//

.version 9.0
.target sm_100
.address_size 64

	// .globl	_Z15computePiKernellfmPf

.visible .entry _Z15computePiKernellfmPf(
	.param .u64 _Z15computePiKernellfmPf_param_0,
	.param .f32 _Z15computePiKernellfmPf_param_1,
	.param .u64 _Z15computePiKernellfmPf_param_2,
	.param .u64 .ptr .align 1 _Z15computePiKernellfmPf_param_3
)
{
	.reg .pred 	%p<4>;
	.reg .b32 	%r<10>;
	.reg .b32 	%f<14>;
	.reg .b64 	%rd<11>;
	.reg .b64 	%fd<11>;

	ld.param.u64 	%rd5, [_Z15computePiKernellfmPf_param_0];
	ld.param.f32 	%f5, [_Z15computePiKernellfmPf_param_1];
	ld.param.u64 	%rd7, [_Z15computePiKernellfmPf_param_2];
	ld.param.u64 	%rd6, [_Z15computePiKernellfmPf_param_3];
	mov.u32 	%r4, %tid.x;
	mov.u32 	%r5, %ntid.x;
	mov.u32 	%r6, %ctaid.x;
	mad.lo.s32 	%r7, %r5, %r6, %r4;
	cvt.u64.u32 	%rd8, %r7;
	cvt.u32.u64 	%r8, %rd7;
	mul.lo.s32 	%r9, %r7, %r8;
	cvt.s64.s32 	%rd10, %r9;
	mad.lo.s64 	%rd2, %rd7, %rd8, %rd7;
	setp.le.u64 	%p1, %rd2, %rd10;
	mov.f32 	%f12, 0f00000000;
	@%p1 bra 	$L__BB0_5;
	cvt.f64.f32 	%fd1, %f5;
	mov.f32 	%f12, 0f00000000;
$L__BB0_2:
	setp.lt.s64 	%p2, %rd5, %rd10;
	@%p2 bra 	$L__BB0_4;
	cvt.rn.f64.s32 	%fd2, %r9;
	add.f64 	%fd3, %fd2, 0dBFE0000000000000;
	mul.f64 	%fd4, %fd3, %fd1;
	cvt.rn.f32.f64 	%f8, %fd4;
	cvt.f64.f32 	%fd5, %f12;
	mul.f32 	%f9, %f8, %f8;
	cvt.f64.f32 	%fd6, %f9;
	add.f64 	%fd7, %fd6, 0d3FF0000000000000;
	mov.f64 	%fd8, 0d4010000000000000;
	div.rn.f64 	%fd9, %fd8, %fd7;
	add.f64 	%fd10, %fd9, %fd5;
	cvt.rn.f32.f64 	%f12, %fd10;
$L__BB0_4:
	add.s32 	%r9, %r9, 1;
	cvt.s64.s32 	%rd10, %r9;
	setp.gt.u64 	%p3, %rd2, %rd10;
	@%p3 bra 	$L__BB0_2;
$L__BB0_5:
	cvta.to.global.u64 	%rd9, %rd6;
	atom.global.add.f32 	%f10, [%rd9], %f12;
	ret;

}


// ===== COMPILED SASS (sm_100) =====

	.target	sm_100

	.elftype	@"ET_EXEC"


//--------------------- .note.nv.tkinfo           --------------------------
	.section	.note.nv.tkinfo,"",@"SHT_NOTE"
	.sectionflags	@"SHF_NOTE_NV_TKINFO"
	.tkinfo
        /*0018*/ 	.word	0x00000002
        /*0030*/ 	.string	""
        /*0030*/ 	.string	"ptxas"
        /*0030*/ 	.string	"Cuda compilation tools, release 13.0, V13.0.88"
        /*0030*/ 	.string	"Build cuda_13.0.r13.0/compiler.36424714_0"
        /*0030*/ 	.string	"-arch sm_100 -m 64 "



//--------------------- .note.nv.cuinfo           --------------------------
	.section	.note.nv.cuinfo,"",@"SHT_NOTE"
	.sectionflags	@"SHF_NOTE_NV_CUINFO"
        /*0018*/ 	.short	0x0002
        /*001a*/ 	.short	0x0064
        /*001c*/ 	.short	0x0082
	.zero		2


//--------------------- .nv.info                  --------------------------
	.section	.nv.info,"",@"SHT_CUDA_INFO"
	.align	4


	//----- nvinfo : EIATTR_REGCOUNT
	.align		4
        /*0000*/ 	.byte	0x04, 0x2f
        /*0002*/ 	.short	(.L_1 - .L_0)
	.align		4
.L_0:
        /*0004*/ 	.word	index@(_Z15computePiKernellfmPf)
        /*0008*/ 	.word	0x0000001c


	//----- nvinfo : EIATTR_FRAME_SIZE
	.align		4
.L_1:
        /*000c*/ 	.byte	0x04, 0x11
        /*000e*/ 	.short	(.L_3 - .L_2)
	.align		4
.L_2:
        /*0010*/ 	.word	index@($__internal_0_$__cuda_sm20_div_rn_f64_full)
        /*0014*/ 	.word	0x00000000


	//----- nvinfo : EIATTR_FRAME_SIZE
	.align		4
.L_3:
        /*0018*/ 	.byte	0x04, 0x11
        /*001a*/ 	.short	(.L_5 - .L_4)
	.align		4
.L_4:
        /*001c*/ 	.word	index@(_Z15computePiKernellfmPf)
        /*0020*/ 	.word	0x00000000


	//----- nvinfo : EIATTR_MIN_STACK_SIZE
	.align		4
.L_5:
        /*0024*/ 	.byte	0x04, 0x12
        /*0026*/ 	.short	(.L_7 - .L_6)
	.align		4
.L_6:
        /*0028*/ 	.word	index@(_Z15computePiKernellfmPf)
        /*002c*/ 	.word	0x00000000
.L_7:


//--------------------- .nv.compat                --------------------------
	.section	.nv.compat,"",@"SHT_CUDA_COMPAT_INFO"
	.align	4
        /*0000*/ 	.byte	0x02, 0x09, 0x00, 0x00, 0x02, 0x02, 0x01, 0x00, 0x02, 0x05, 0x05, 0x00, 0x03, 0x07, 0x01, 0x01
        /*0010*/ 	.byte	0x02, 0x03, 0x00, 0x00, 0x02, 0x06, 0x01, 0x00, 0x04, 0x0b, 0x08, 0x00, 0x01, 0x00, 0x00, 0x00
        /*0020*/ 	.byte	0x00, 0x00, 0x00, 0x00


//--------------------- .nv.info._Z15computePiKernellfmPf --------------------------
	.section	.nv.info._Z15computePiKernellfmPf,"",@"SHT_CUDA_INFO"
	.sectionflags	@""
	.align	4


	//----- nvinfo : EIATTR_CUDA_API_VERSION
	.align		4
        /*0000*/ 	.byte	0x04, 0x37
        /*0002*/ 	.short	(.L_9 - .L_8)
.L_8:
        /*0004*/ 	.word	0x00000082


	//----- nvinfo : EIATTR_KPARAM_INFO
	.align		4
.L_9:
        /*0008*/ 	.byte	0x04, 0x17
        /*000a*/ 	.short	(.L_11 - .L_10)
.L_10:
        /*000c*/ 	.word	0x00000000
        /*0010*/ 	.short	0x0003
        /*0012*/ 	.short	0x0018
        /*0014*/ 	.byte	0x00, 0xf5, 0x21, 0x00


	//----- nvinfo : EIATTR_KPARAM_INFO
	.align		4
.L_11:
        /*0018*/ 	.byte	0x04, 0x17
        /*001a*/ 	.short	(.L_13 - .L_12)
.L_12:
        /*001c*/ 	.word	0x00000000
        /*0020*/ 	.short	0x0002
        /*0022*/ 	.short	0x0010
        /*0024*/ 	.byte	0x00, 0xf0, 0x21, 0x00


	//----- nvinfo : EIATTR_KPARAM_INFO
	.align		4
.L_13:
        /*0028*/ 	.byte	0x04, 0x17
        /*002a*/ 	.short	(.L_15 - .L_14)
.L_14:
        /*002c*/ 	.word	0x00000000
        /*0030*/ 	.short	0x0001
        /*0032*/ 	.short	0x0008
        /*0034*/ 	.byte	0x00, 0xf0, 0x11, 0x00


	//----- nvinfo : EIATTR_KPARAM_INFO
	.align		4
.L_15:
        /*0038*/ 	.byte	0x04, 0x17
        /*003a*/ 	.short	(.L_17 - .L_16)
.L_16:
        /*003c*/ 	.word	0x00000000
        /*0040*/ 	.short	0x0000
        /*0042*/ 	.short	0x0000
        /*0044*/ 	.byte	0x00, 0xf0, 0x21, 0x00


	//----- nvinfo : EIATTR_SPARSE_MMA_MASK
	.align		4
.L_17:
        /*0048*/ 	.byte	0x03, 0x50
        /*004a*/ 	.short	0x0000


	//----- nvinfo : EIATTR_MAXREG_COUNT
	.align		4
        /*004c*/ 	.byte	0x03, 0x1b
        /*004e*/ 	.short	0x00ff


	//----- nvinfo : EIATTR_MERCURY_ISA_VERSION
	.align		4
        /*0050*/ 	.byte	0x03, 0x5f
        /*0052*/ 	.short	0x0101


	//----- nvinfo : EIATTR_VRC_CTA_INIT_COUNT
	.align		4
        /*0054*/ 	.byte	0x02, 0x4a
	.zero		1
	.zero		1


	//----- nvinfo : EIATTR_EXIT_INSTR_OFFSETS
	.align		4
        /*0058*/ 	.byte	0x04, 0x1c
        /*005a*/ 	.short	(.L_19 - .L_18)


	//   ....[0]....
.L_18:
        /*005c*/ 	.word	0x00000400


	//----- nvinfo : EIATTR_CRS_STACK_SIZE
	.align		4
.L_19:
        /*0060*/ 	.byte	0x04, 0x1e
        /*0062*/ 	.short	(.L_21 - .L_20)
.L_20:
        /*0064*/ 	.word	0x00000000


	//----- nvinfo : EIATTR_CBANK_PARAM_SIZE
	.align		4
.L_21:
        /*0068*/ 	.byte	0x03, 0x19
        /*006a*/ 	.short	0x0020


	//----- nvinfo : EIATTR_PARAM_CBANK
	.align		4
        /*006c*/ 	.byte	0x04, 0x0a
        /*006e*/ 	.short	(.L_23 - .L_22)
	.align		4
.L_22:
        /*0070*/ 	.word	index@(.nv.constant0._Z15computePiKernellfmPf)
        /*0074*/ 	.short	0x0380
        /*0076*/ 	.short	0x0020


	//----- nvinfo : EIATTR_SW_WAR
	.align		4
.L_23:
        /*0078*/ 	.byte	0x04, 0x36
        /*007a*/ 	.short	(.L_25 - .L_24)
.L_24:
        /*007c*/ 	.word	0x00000008
.L_25:


//--------------------- .nv.callgraph             --------------------------
	.section	.nv.callgraph,"",@"SHT_CUDA_CALLGRAPH"
	.align	4
	.sectionentsize	8
	.align		4
        /*0000*/ 	.word	0x00000000
	.align		4
        /*0004*/ 	.word	0xffffffff
	.align		4
        /*0008*/ 	.word	0x00000000
	.align		4
        /*000c*/ 	.word	0xfffffffe
	.align		4
        /*0010*/ 	.word	0x00000000
	.align		4
        /*0014*/ 	.word	0xfffffffd
	.align		4
        /*0018*/ 	.word	0x00000000
	.align		4
        /*001c*/ 	.word	0xfffffffc


//--------------------- .text._Z15computePiKernellfmPf --------------------------
	.section	.text._Z15computePiKernellfmPf,"ax",@progbits
	.align	128
        .global         _Z15computePiKernellfmPf
        .type           _Z15computePiKernellfmPf,@function
        .size           _Z15computePiKernellfmPf,(.L_x_12 - _Z15computePiKernellfmPf)
        .other          _Z15computePiKernellfmPf,@"STO_CUDA_ENTRY STV_DEFAULT"
_Z15computePiKernellfmPf:
.text._Z15computePiKernellfmPf:
[----:B------:R-:W-:Y:S01]  /*0000*/  LDC R1, c[0x0][0x37c] ;  /* 0x0000df00ff017b82 */ /* 0x000fe20000000800 */
[----:B------:R-:W0:Y:S07]  /*0010*/  S2R R3, SR_TID.X ;  /* 0x0000000000037919 */ /* 0x000e2e0000002100 */
[----:B------:R-:W1:Y:S01]  /*0020*/  LDC.64 R4, c[0x0][0x390] ;  /* 0x0000e400ff047b82 */ /* 0x000e620000000a00 */
[----:B------:R-:W0:Y:S01]  /*0030*/  LDCU UR4, c[0x0][0x360] ;  /* 0x00006c00ff0477ac */ /* 0x000e220008000800 */
[----:B------:R-:W-:Y:S01]  /*0040*/  BSSY.RECONVERGENT B0, `(.L_x_0) ;  /* 0x0000039000007945 */ /* 0x000fe20003800200 */
[----:B------:R-:W0:Y:S01]  /*0050*/  S2R R0, SR_CTAID.X ;  /* 0x0000000000007919 */ /* 0x000e220000002500 */
[----:B------:R-:W-:Y:S01]  /*0060*/  IMAD.MOV.U32 R8, RZ, RZ, RZ ;  /* 0x000000ffff087224 */ /* 0x000fe200078e00ff */
[----:B------:R-:W1:Y:S01]  /*0070*/  LDCU.64 UR6, c[0x0][0x390] ;  /* 0x00007200ff0677ac */ /* 0x000e620008000a00 */
[----:B------:R-:W2:Y:S01]  /*0080*/  LDCU.64 UR8, c[0x0][0x380] ;  /* 0x00007000ff0877ac */ /* 0x000ea20008000a00 */
[----:B0-----:R-:W-:Y:S01]  /*0090*/  IMAD R3, R0, UR4, R3 ;  /* 0x0000000400037c24 */ /* 0x001fe2000f8e0203 */
[----:B------:R-:W0:Y:S03]  /*00a0*/  LDCU.64 UR4, c[0x0][0x358] ;  /* 0x00006b00ff0477ac */ /* 0x000e260008000a00 */
[----:B-1----:R-:W-:-:S04]  /*00b0*/  IMAD.WIDE.U32 R4, R3, UR6, R4 ;  /* 0x0000000603047c25 */ /* 0x002fc8000f8e0004 */
[C---:B------:R-:W-:Y:S02]  /*00c0*/  IMAD R10, R3.reuse, UR6, RZ ;  /* 0x00000006030a7c24 */ /* 0x040fe4000f8e02ff */
[----:B------:R-:W-:-:S03]  /*00d0*/  IMAD R0, R3, UR7, R5 ;  /* 0x0000000703007c24 */ /* 0x000fc6000f8e0205 */
[----:B------:R-:W-:Y:S02]  /*00e0*/  SHF.R.S32.HI R3, RZ, 0x1f, R10 ;  /* 0x0000001fff037819 */ /* 0x000fe4000001140a */
[----:B------:R-:W-:-:S04]  /*00f0*/  ISETP.GT.U32.AND P0, PT, R4, R10, PT ;  /* 0x0000000a0400720c */ /* 0x000fc80003f04070 */
[----:B------:R-:W-:-:S13]  /*0100*/  ISETP.GT.U32.AND.EX P0, PT, R0, R3, PT, P0 ;  /* 0x000000030000720c */ /* 0x000fda0003f04100 */
[----:B0-2---:R-:W-:Y:S05]  /*0110*/  @!P0 BRA `(.L_x_1) ;  /* 0x0000000000ac8947 */ /* 0x005fea0003800000 */
[----:B------:R-:W0:Y:S01]  /*0120*/  LDCU UR6, c[0x0][0x388] ;  /* 0x00007100ff0677ac */ /* 0x000e220008000800 */
[----:B------:R-:W-:Y:S02]  /*0130*/  IMAD.MOV.U32 R9, RZ, RZ, R3 ;  /* 0x000000ffff097224 */ /* 0x000fe400078e0003 */
[----:B------:R-:W-:Y:S02]  /*0140*/  IMAD.MOV.U32 R3, RZ, RZ, R10 ;  /* 0x000000ffff037224 */ /* 0x000fe400078e000a */
[----:B------:R-:W-:Y:S01]  /*0150*/  IMAD.MOV.U32 R8, RZ, RZ, RZ ;  /* 0x000000ffff087224 */ /* 0x000fe200078e00ff */
[----:B0-----:R-:W0:Y:S06]  /*0160*/  F2F.F64.F32 R6, UR6 ;  /* 0x0000000600067d10 */ /* 0x001e2c0008201800 */
.L_x_6:
[----:B------:R-:W-:Y:S01]  /*0170*/  ISETP.GT.U32.AND P0, PT, R3, UR8, PT ;  /* 0x0000000803007c0c */ /* 0x000fe2000bf04070 */
[----:B------:R-:W-:Y:S03]  /*0180*/  BSSY.RECONVERGENT B1, `(.L_x_2) ;  /* 0x000001e000017945 */ /* 0x000fe60003800200 */
[----:B------:R-:W-:-:S13]  /*0190*/  ISETP.GT.AND.EX P0, PT, R9, UR9, PT, P0 ;  /* 0x0000000909007c0c */ /* 0x000fda000bf04300 */
[----:B--2---:R-:W-:Y:S05]  /*01a0*/  @P0 BRA `(.L_x_3) ;  /* 0x00000000006c0947 */ /* 0x004fea0003800000 */
[----:B------:R-:W1:Y:S01]  /*01b0*/  I2F.F64 R2, R10 ;  /* 0x0000000a00027312 */ /* 0x000e620000201c00 */
[----:B------:R-:W-:Y:S01]  /*01c0*/  IMAD.MOV.U32 R14, RZ, RZ, 0x1 ;  /* 0x00000001ff0e7424 */ /* 0x000fe200078e00ff */
[----:B------:R-:W-:Y:S01]  /*01d0*/  BSSY.RECONVERGENT B2, `(.L_x_4) ;  /* 0x0000016000027945 */ /* 0x000fe20003800200 */
[----:B-1----:R-:W-:-:S08]  /*01e0*/  DADD R2, R2, -0.5 ;  /* 0xbfe0000002027429 */ /* 0x002fd00000000000 */
[----:B0-----:R-:W-:-:S10]  /*01f0*/  DMUL R2, R6, R2 ;  /* 0x0000000206027228 */ /* 0x001fd40000000000 */
[----:B------:R-:W0:Y:S02]  /*0200*/  F2F.F32.F64 R2, R2 ;  /* 0x0000000200027310 */ /* 0x000e240000301000 */
[----:B0-----:R-:W-:-:S06]  /*0210*/  FMUL R9, R2, R2 ;  /* 0x0000000202097220 */ /* 0x001fcc0000400000 */
[----:B------:R-:W0:Y:S08]  /*0220*/  F2F.F64.F32 R12, R9 ;  /* 0x00000009000c7310 */ /* 0x000e300000201800 */
[----:B------:R-:W1:Y:S01]  /*0230*/  F2F.F64.F32 R8, R8 ;  /* 0x0000000800087310 */ /* 0x000e620000201800 */
[----:B0-----:R-:W-:-:S07]  /*0240*/  DADD R12, R12, 1 ;  /* 0x3ff000000c0c7429 */ /* 0x001fce0000000000 */
[----:B------:R-:W0:Y:S02]  /*0250*/  MUFU.RCP64H R15, R13 ;  /* 0x0000000d000f7308 */ /* 0x000e240000001800 */
[----:B0-----:R-:W-:-:S08]  /*0260*/  DFMA R16, -R12, R14, 1 ;  /* 0x3ff000000c10742b */ /* 0x001fd0000000010e */
[----:B------:R-:W-:-:S08]  /*0270*/  DFMA R16, R16, R16, R16 ;  /* 0x000000101010722b */ /* 0x000fd00000000010 */
[----:B------:R-:W-:-:S08]  /*0280*/  DFMA R16, R14, R16, R14 ;  /* 0x000000100e10722b */ /* 0x000fd0000000000e */
[----:B------:R-:W-:-:S08]  /*0290*/  DFMA R14, -R12, R16, 1 ;  /* 0x3ff000000c0e742b */ /* 0x000fd00000000110 */
[----:B------:R-:W-:-:S08]  /*02a0*/  DFMA R14, R16, R14, R16 ;  /* 0x0000000e100e722b */ /* 0x000fd00000000010 */
[----:B------:R-:W-:-:S08]  /*02b0*/  DMUL R2, R14, 4 ;  /* 0x401000000e027828 */ /* 0x000fd00000000000 */
[----:B------:R-:W-:-:S08]  /*02c0*/  DFMA R16, -R12, R2, 4 ;  /* 0x401000000c10742b */ /* 0x000fd00000000102 */
[----:B------:R-:W-:-:S10]  /*02d0*/  DFMA R2, R14, R16, R2 ;  /* 0x000000100e02722b */ /* 0x000fd40000000002 */
[----:B------:R-:W-:-:S05]  /*02e0*/  FFMA R11, RZ, R13, R3 ;  /* 0x0000000dff0b7223 */ /* 0x000fca0000000003 */
[----:B------:R-:W-:-:S13]  /*02f0*/  FSETP.GT.AND P0, PT, |R11|, 1.469367938527859385e-39, PT ;  /* 0x001000000b00780b */ /* 0x000fda0003f04200 */
[----:B-1----:R-:W-:Y:S05]  /*0300*/  @P0 BRA `(.L_x_5) ;  /* 0x0000000000080947 */ /* 0x002fea0003800000 */
[----:B------:R-:W-:-:S07]  /*0310*/  MOV R16, 0x330 ;  /* 0x0000033000107802 */ /* 0x000fce0000000f00 */
[----:B------:R-:W-:Y:S05]  /*0320*/  CALL.REL.NOINC `($__internal_0_$__cuda_sm20_div_rn_f64_full) ;  /* 0x0000000000387944 */ /* 0x000fea0003c00000 */
.L_x_5:
[----:B------:R-:W-:Y:S05]  /*0330*/  BSYNC.RECONVERGENT B2 ;  /* 0x0000000000027941 */ /* 0x000fea0003800200 */
.L_x_4:
[----:B------:R-:W-:-:S10]  /*0340*/  DADD R8, R8, R2 ;  /* 0x0000000008087229 */ /* 0x000fd40000000002 */
[----:B------:R1:W2:Y:S02]  /*0350*/  F2F.F32.F64 R8, R8 ;  /* 0x0000000800087310 */ /* 0x0002a40000301000 */
.L_x_3:
[----:B------:R-:W-:Y:S05]  /*0360*/  BSYNC.RECONVERGENT B1 ;  /* 0x0000000000017941 */ /* 0x000fea0003800200 */
.L_x_2:
[----:B------:R-:W-:-:S04]  /*0370*/  VIADD R3, R10, 0x1 ;  /* 0x000000010a037836 */ /* 0x000fc80000000000 */
[--C-:B------:R-:W-:Y:S01]  /*0380*/  IMAD.MOV.U32 R10, RZ, RZ, R3.reuse ;  /* 0x000000ffff0a7224 */ /* 0x100fe200078e0003 */
[----:B------:R-:W-:Y:S02]  /*0390*/  ISETP.GT.U32.AND P0, PT, R4, R3, PT ;  /* 0x000000030400720c */ /* 0x000fe40003f04070 */
[----:B-1----:R-:W-:-:S04]  /*03a0*/  SHF.R.S32.HI R9, RZ, 0x1f, R3 ;  /* 0x0000001fff097819 */ /* 0x002fc80000011403 */
[----:B------:R-:W-:-:S13]  /*03b0*/  ISETP.GT.U32.AND.EX P0, PT, R0, R9, PT, P0 ;  /* 0x000000090000720c */ /* 0x000fda0003f04100 */
[----:B------:R-:W-:Y:S05]  /*03c0*/  @P0 BRA `(.L_x_6) ;  /* 0xfffffffc00680947 */ /* 0x000fea000383ffff */
.L_x_1:
[----:B------:R-:W-:Y:S05]  /*03d0*/  BSYNC.RECONVERGENT B0 ;  /* 0x0000000000007941 */ /* 0x000fea0003800200 */
.L_x_0:
[----:B------:R-:W2:Y:S02]  /*03e0*/  LDC.64 R2, c[0x0][0x398] ;  /* 0x0000e600ff027b82 */ /* 0x000ea40000000a00 */
[----:B--2---:R-:W-:Y:S01]  /*03f0*/  REDG.E.ADD.F32.FTZ.RN.STRONG.GPU desc[UR4][R2.64], R8 ;  /* 0x00000008020079a6 */ /* 0x004fe2000c12f304 */
[----:B------:R-:W-:Y:S05]  /*0400*/  EXIT ;  /* 0x000000000000794d */ /* 0x000fea0003800000 */
        .weak           $__internal_0_$__cuda_sm20_div_rn_f64_full
        .type           $__internal_0_$__cuda_sm20_div_rn_f64_full,@function
        .size           $__internal_0_$__cuda_sm20_div_rn_f64_full,(.L_x_12 - $__internal_0_$__cuda_sm20_div_rn_f64_full)
$__internal_0_$__cuda_sm20_div_rn_f64_full:
[C---:B------:R-:W-:Y:S01]  /*0410*/  FSETP.GEU.AND P0, PT, |R13|.reuse, 1.469367938527859385e-39, PT ;  /* 0x001000000d00780b */ /* 0x040fe20003f0e200 */
[----:B------:R-:W-:Y:S01]  /*0420*/  IMAD.MOV.U32 R14, RZ, RZ, 0x1 ;  /* 0x00000001ff0e7424 */ /* 0x000fe200078e00ff */
[C---:B------:R-:W-:Y:S01]  /*0430*/  LOP3.LUT R2, R13.reuse, 0x800fffff, RZ, 0xc0, !PT ;  /* 0x800fffff0d027812 */ /* 0x040fe200078ec0ff */
[----:B------:R-:W-:Y:S01]  /*0440*/  IMAD.MOV.U32 R17, RZ, RZ, 0x40100000 ;  /* 0x40100000ff117424 */ /* 0x000fe200078e00ff */
[----:B------:R-:W-:Y:S01]  /*0450*/  LOP3.LUT R24, R13, 0x7ff00000, RZ, 0xc0, !PT ;  /* 0x7ff000000d187812 */ /* 0x000fe200078ec0ff */
[----:B------:R-:W-:Y:S01]  /*0460*/  IMAD.MOV.U32 R11, RZ, RZ, 0x1ca00000 ;  /* 0x1ca00000ff0b7424 */ /* 0x000fe200078e00ff */
[----:B------:R-:W-:Y:S01]  /*0470*/  LOP3.LUT R3, R2, 0x3ff00000, RZ, 0xfc, !PT ;  /* 0x3ff0000002037812 */ /* 0x000fe200078efcff */
[----:B------:R-:W-:Y:S01]  /*0480*/  IMAD.MOV.U32 R2, RZ, RZ, R12 ;  /* 0x000000ffff027224 */ /* 0x000fe200078e000c */
[----:B------:R-:W-:Y:S01]  /*0490*/  ISETP.LE.U32.AND P1, PT, R24, 0x40100000, PT ;  /* 0x401000001800780c */ /* 0x000fe20003f23070 */
[----:B------:R-:W-:Y:S01]  /*04a0*/  VIADD R25, R17, 0xffffffff ;  /* 0xffffffff11197836 */ /* 0x000fe20000000000 */
[----:B------:R-:W-:Y:S03]  /*04b0*/  BSSY.RECONVERGENT B3, `(.L_x_7) ;  /* 0x0000040000037945 */ /* 0x000fe60003800200 */
[----:B------:R-:W-:-:S06]  /*04c0*/  @!P0 DMUL R2, R12, 8.98846567431157953865e+307 ;  /* 0x7fe000000c028828 */ /* 0x000fcc0000000000 */
[----:B------:R-:W0:Y:S04]  /*04d0*/  MUFU.RCP64H R15, R3 ;  /* 0x00000003000f7308 */ /* 0x000e280000001800 */
[----:B------:R-:W-:Y:S02]  /*04e0*/  @!P0 LOP3.LUT R24, R3, 0x7ff00000, RZ, 0xc0, !PT ;  /* 0x7ff0000003188812 */ /* 0x000fe400078ec0ff */
[----:B------:R-:W-:-:S03]  /*04f0*/  ISETP.GT.U32.AND P0, PT, R25, 0x7feffffe, PT ;  /* 0x7feffffe1900780c */ /* 0x000fc60003f04070 */
[----:B------:R-:W-:-:S05]  /*0500*/  VIADD R25, R24, 0xffffffff ;  /* 0xffffffff18197836 */ /* 0x000fca0000000000 */
[----:B------:R-:W-:Y:S01]  /*0510*/  ISETP.GT.U32.OR P0, PT, R25, 0x7feffffe, P0 ;  /* 0x7feffffe1900780c */ /* 0x000fe20000704470 */
[----:B0-----:R-:W-:-:S08]  /*0520*/  DFMA R18, R14, -R2, 1 ;  /* 0x3ff000000e12742b */ /* 0x001fd00000000802 */
[----:B------:R-:W-:-:S08]  /*0530*/  DFMA R18, R18, R18, R18 ;  /* 0x000000121212722b */ /* 0x000fd00000000012 */
[----:B------:R-:W-:-:S08]  /*0540*/  DFMA R18, R14, R18, R14 ;  /* 0x000000120e12722b */ /* 0x000fd0000000000e */
[----:B------:R-:W-:-:S08]  /*0550*/  DFMA R14, R18, -R2, 1 ;  /* 0x3ff00000120e742b */ /* 0x000fd00000000802 */
[----:B------:R-:W-:Y:S01]  /*0560*/  DFMA R18, R18, R14, R18 ;  /* 0x0000000e1212722b */ /* 0x000fe20000000012 */
[----:B------:R-:W-:Y:S01]  /*0570*/  SEL R15, R11, 0x63400000, !P1 ;  /* 0x634000000b0f7807 */ /* 0x000fe20004800000 */
[----:B------:R-:W-:-:S06]  /*0580*/  IMAD.MOV.U32 R14, RZ, RZ, RZ ;  /* 0x000000ffff0e7224 */ /* 0x000fcc00078e00ff */
[----:B------:R-:W-:-:S08]  /*0590*/  DMUL R20, R18, R14 ;  /* 0x0000000e12147228 */ /* 0x000fd00000000000 */
[----:B------:R-:W-:-:S08]  /*05a0*/  DFMA R22, R20, -R2, R14 ;  /* 0x800000021416722b */ /* 0x000fd0000000000e */
[----:B------:R-:W-:Y:S01]  /*05b0*/  DFMA R18, R18, R22, R20 ;  /* 0x000000161212722b */ /* 0x000fe20000000014 */
[----:B------:R-:W-:Y:S10]  /*05c0*/  @P0 BRA `(.L_x_8) ;  /* 0x0000000000740947 */ /* 0x000ff40003800000 */
[----:B------:R-:W-:Y:S01]  /*05d0*/  LOP3.LUT R21, R13, 0x7ff00000, RZ, 0xc0, !PT ;  /* 0x7ff000000d157812 */ /* 0x000fe200078ec0ff */
[----:B------:R-:W-:Y:S02]  /*05e0*/  IMAD.MOV.U32 R17, RZ, RZ, 0x40100000 ;  /* 0x40100000ff117424 */ /* 0x000fe400078e00ff */
[----:B------:R-:W-:Y:S01]  /*05f0*/  IMAD.MOV.U32 R22, RZ, RZ, RZ ;  /* 0x000000ffff167224 */ /* 0x000fe200078e00ff */
[----:B------:R-:W-:Y:S01]  /*0600*/  ISETP.LE.U32.AND P0, PT, R21, 0x40100000, PT ;  /* 0x401000001500780c */ /* 0x000fe20003f03070 */
[----:B------:R-:W-:-:S05]  /*0610*/  IMAD.MOV R20, RZ, RZ, -R21 ;  /* 0x000000ffff147224 */ /* 0x000fca00078e0a15 */
[----:B------:R-:W-:Y:S02]  /*0620*/  VIADDMNMX R17, R20, R17, 0xb9600000, !PT ;  /* 0xb960000014117446 */ /* 0x000fe40007800111 */
[----:B------:R-:W-:Y:S02]  /*0630*/  SEL R20, R11, 0x63400000, !P0 ;  /* 0x634000000b147807 */ /* 0x000fe40004000000 */
[----:B------:R-:W-:-:S05]  /*0640*/  VIMNMX R11, PT, PT, R17, 0x46a00000, PT ;  /* 0x46a00000110b7848 */ /* 0x000fca0003fe0100 */
[----:B------:R-:W-:-:S04]  /*0650*/  IMAD.IADD R11, R11, 0x1, -R20 ;  /* 0x000000010b0b7824 */ /* 0x000fc800078e0a14 */
[----:B------:R-:W-:-:S06]  /*0660*/  VIADD R23, R11, 0x7fe00000 ;  /* 0x7fe000000b177836 */ /* 0x000fcc0000000000 */
[----:B------:R-:W-:-:S10]  /*0670*/  DMUL R20, R18, R22 ;  /* 0x0000001612147228 */ /* 0x000fd40000000000 */
[----:B------:R-:W-:-:S13]  /*0680*/  FSETP.GTU.AND P0, PT, |R21|, 1.469367938527859385e-39, PT ;  /* 0x001000001500780b */ /* 0x000fda0003f0c200 */
[----:B------:R-:W-:Y:S05]  /*0690*/  @P0 BRA `(.L_x_9) ;  /* 0x0000000000840947 */ /* 0x000fea0003800000 */
[----:B------:R-:W-:Y:S01]  /*06a0*/  DFMA R2, R18, -R2, R14 ;  /* 0x800000021202722b */ /* 0x000fe2000000000e */
[----:B------:R-:W-:-:S09]  /*06b0*/  IMAD.MOV.U32 R22, RZ, RZ, RZ ;  /* 0x000000ffff167224 */ /* 0x000fd200078e00ff */
[C---:B------:R-:W-:Y:S02]  /*06c0*/  FSETP.NEU.AND P0, PT, R3.reuse, RZ, PT ;  /* 0x000000ff0300720b */ /* 0x040fe40003f0d000 */
[----:B------:R-:W-:-:S04]  /*06d0*/  LOP3.LUT R13, R3, 0x80000000, R13, 0x48, !PT ;  /* 0x80000000030d7812 */ /* 0x000fc800078e480d */
[----:B------:R-:W-:-:S07]  /*06e0*/  LOP3.LUT R23, R13, R23, RZ, 0xfc, !PT ;  /* 0x000000170d177212 */ /* 0x000fce00078efcff */
[----:B------:R-:W-:Y:S05]  /*06f0*/  @!P0 BRA `(.L_x_9) ;  /* 0x00000000006c8947 */ /* 0x000fea0003800000 */
[----:B------:R-:W-:Y:S01]  /*0700*/  IMAD.MOV R3, RZ, RZ, -R11 ;  /* 0x000000ffff037224 */ /* 0x000fe200078e0a0b */
[----:B------:R-:W-:Y:S01]  /*0710*/  IADD3 R11, PT, PT, -R11, -0x43300000, RZ ;  /* 0xbcd000000b0b7810 */ /* 0x000fe20007ffe1ff */
[----:B------:R-:W-:-:S06]  /*0720*/  IMAD.MOV.U32 R2, RZ, RZ, RZ ;  /* 0x000000ffff027224 */ /* 0x000fcc00078e00ff */
[----:B------:R-:W-:Y:S02]  /*0730*/  DFMA R2, R20, -R2, R18 ;  /* 0x800000021402722b */ /* 0x000fe40000000012 */
[----:B------:R-:W-:-:S08]  /*0740*/  DMUL.RP R18, R18, R22 ;  /* 0x0000001612127228 */ /* 0x000fd00000008000 */
[----:B------:R-:W-:Y:S02]  /*0750*/  FSETP.NEU.AND P0, PT, |R3|, R11, PT ;  /* 0x0000000b0300720b */ /* 0x000fe40003f0d200 */
[----:B------:R-:W-:Y:S02]  /*0760*/  LOP3.LUT R13, R19, R13, RZ, 0x3c, !PT ;  /* 0x0000000d130d7212 */ /* 0x000fe400078e3cff */
[----:B------:R-:W-:Y:S02]  /*0770*/  FSEL R20, R18, R20, !P0 ;  /* 0x0000001412147208 */ /* 0x000fe40004000000 */
[----:B------:R-:W-:Y:S01]  /*0780*/  FSEL R21, R13, R21, !P0 ;  /* 0x000000150d157208 */ /* 0x000fe20004000000 */
[----:B------:R-:W-:Y:S06]  /*0790*/  BRA `(.L_x_9) ;  /* 0x0000000000447947 */ /* 0x000fec0003800000 */
.L_x_8:
[----:B------:R-:W-:-:S14]  /*07a0*/  DSETP.NAN.AND P0, PT, R12, R12, PT ;  /* 0x0000000c0c00722a */ /* 0x000fdc0003f08000 */
[----:B------:R-:W-:Y:S05]  /*07b0*/  @P0 BRA `(.L_x_10) ;  /* 0x0000000000340947 */ /* 0x000fea0003800000 */
[----:B------:R-:W-:Y:S01]  /*07c0*/  ISETP.NE.AND P0, PT, R17, R24, PT ;  /* 0x000000181100720c */ /* 0x000fe20003f05270 */
[----:B------:R-:W-:Y:S02]  /*07d0*/  IMAD.MOV.U32 R20, RZ, RZ, 0x0 ;  /* 0x00000000ff147424 */ /* 0x000fe400078e00ff */
[----:B------:R-:W-:-:S10]  /*07e0*/  IMAD.MOV.U32 R21, RZ, RZ, -0x80000 ;  /* 0xfff80000ff157424 */ /* 0x000fd400078e00ff */
[----:B------:R-:W-:Y:S05]  /*07f0*/  @!P0 BRA `(.L_x_9) ;  /* 0x00000000002c8947 */ /* 0x000fea0003800000 */
[----:B------:R-:W-:Y:S02]  /*0800*/  ISETP.NE.AND P0, PT, R17, 0x7ff00000, PT ;  /* 0x7ff000001100780c */ /* 0x000fe40003f05270 */
[----:B------:R-:W-:Y:S02]  /*0810*/  LOP3.LUT R12, R13, 0x40100000, RZ, 0x3c, !PT ;  /* 0x401000000d0c7812 */ /* 0x000fe400078e3cff */
[----:B------:R-:W-:Y:S02]  /*0820*/  ISETP.EQ.OR P0, PT, R24, RZ, !P0 ;  /* 0x000000ff1800720c */ /* 0x000fe40004702670 */
[----:B------:R-:W-:-:S11]  /*0830*/  LOP3.LUT R21, R12, 0x80000000, RZ, 0xc0, !PT ;  /* 0x800000000c157812 */ /* 0x000fd600078ec0ff */
[----:B------:R-:W-:Y:S01]  /*0840*/  @P0 LOP3.LUT R2, R21, 0x7ff00000, RZ, 0xfc, !PT ;  /* 0x7ff0000015020812 */ /* 0x000fe200078efcff */
[----:B------:R-:W-:Y:S02]  /*0850*/  @!P0 IMAD.MOV.U32 R20, RZ, RZ, RZ ;  /* 0x000000ffff148224 */ /* 0x000fe400078e00ff */
[----:B------:R-:W-:Y:S02]  /*0860*/  @P0 IMAD.MOV.U32 R20, RZ, RZ, RZ ;  /* 0x000000ffff140224 */ /* 0x000fe400078e00ff */
[----:B------:R-:W-:Y:S01]  /*0870*/  @P0 IMAD.MOV.U32 R21, RZ, RZ, R2 ;  /* 0x000000ffff150224 */ /* 0x000fe200078e0002 */
[----:B------:R-:W-:Y:S06]  /*0880*/  BRA `(.L_x_9) ;  /* 0x0000000000087947 */ /* 0x000fec0003800000 */
.L_x_10:
[----:B------:R-:W-:Y:S01]  /*0890*/  LOP3.LUT R21, R13, 0x80000, RZ, 0xfc, !PT ;  /* 0x000800000d157812 */ /* 0x000fe200078efcff */
[----:B------:R-:W-:-:S07]  /*08a0*/  IMAD.MOV.U32 R20, RZ, RZ, R12 ;  /* 0x000000ffff147224 */ /* 0x000fce00078e000c */
.L_x_9:
[----:B------:R-:W-:Y:S05]  /*08b0*/  BSYNC.RECONVERGENT B3 ;  /* 0x0000000000037941 */ /* 0x000fea0003800200 */
.L_x_7:
[----:B------:R-:W-:Y:S02]  /*08c0*/  IMAD.MOV.U32 R17, RZ, RZ, 0x0 ;  /* 0x00000000ff117424 */ /* 0x000fe400078e00ff */
[----:B------:R-:W-:Y:S02]  /*08d0*/  IMAD.MOV.U32 R2, RZ, RZ, R20 ;  /* 0x000000ffff027224 */ /* 0x000fe400078e0014 */
[----:B------:R-:W-:Y:S01]  /*08e0*/  IMAD.MOV.U32 R3, RZ, RZ, R21 ;  /* 0x000000ffff037224 */ /* 0x000fe200078e0015 */
[----:B------:R-:W-:Y:S06]  /*08f0*/  RET.REL.NODEC R16 `(_Z15computePiKernellfmPf) ;  /* 0xfffffff410c07950 */ /* 0x000fec0003c3ffff */
.L_x_11:
[----:B------:R-:W-:-:S00]  /*0900*/  BRA `(.L_x_11) ;  /* 0xfffffffc00fc7947 */ /* 0x000fc0000383ffff */
[----:B------:R-:W-:-:S00]  /*0910*/  NOP ;  /* 0x0000000000007918 */ /* 0x000fc00000000000 */
        /* <DEDUP_REMOVED lines=14> */
.L_x_12:


//--------------------- .nv.shared.reserved.0     --------------------------
	.section	.nv.shared.reserved.0,"aw",@nobits
	.weak		__nv_reservedSMEM_offset_0_alias
	.size		__nv_reservedSMEM_offset_0_alias, 0, 64
	.other		__nv_reservedSMEM_offset_0_alias,@"STO_CUDA_RESERVED_SHARED STV_DEFAULT"
__nv_reservedSMEM_offset_0_alias:
	.zero		0
	.zero		64


//--------------------- .nv.constant0._Z15computePiKernellfmPf --------------------------
	.section	.nv.constant0._Z15computePiKernellfmPf,"a",@progbits
	.sectionflags	@""
	.align	4
.nv.constant0._Z15computePiKernellfmPf:
	.zero		928


//--------------------- SYMBOLS --------------------------

	.type		.nv.reservedSmem.offset0,@object
	.size		.nv.reservedSmem.offset0,0x4
